//
// Generated by NVIDIA NVVM Compiler
//
// Compiler Build ID: CL-36424714
// Cuda compilation tools, release 13.0, V13.0.88
// Based on NVVM 20.0.0
//

.version 9.0
.target sm_100
.address_size 64

	// .globl	_Z9chebyprodiPfS_

.visible .entry _Z9chebyprodiPfS_(
	.param .u32 _Z9chebyprodiPfS__param_0,
	.param .u64 .ptr .align 1 _Z9chebyprodiPfS__param_1,
	.param .u64 .ptr .align 1 _Z9chebyprodiPfS__param_2
)
{
	.reg .pred 	%p<10>;
	.reg .b32 	%r<27>;
	.reg .b32 	%f<83>;
	.reg .b64 	%rd<20>;

	ld.param.u64 	%rd9, [_Z9chebyprodiPfS__param_1];
	ld.param.u64 	%rd8, [_Z9chebyprodiPfS__param_2];
	cvta.to.global.u64 	%rd1, %rd9;
	mov.u32 	%r18, %ctaid.x;
	mov.u32 	%r19, %ntid.x;
	mov.u32 	%r20, %tid.x;
	mad.lo.s32 	%r1, %r18, %r19, %r20;
	setp.lt.s32 	%p1, %r1, 0;
	mov.f32 	%f82, 0f00000000;
	@%p1 bra 	$L__BB0_13;
	add.s32 	%r2, %r1, 1;
	and.b32  	%r3, %r2, 15;
	setp.lt.u32 	%p2, %r1, 15;
	mov.f32 	%f82, 0f00000000;
	mov.b32 	%r24, 0;
	@%p2 bra 	$L__BB0_4;
	and.b32  	%r24, %r2, -16;
	neg.s32 	%r22, %r24;
	add.s64 	%rd18, %rd1, 32;
	mov.f32 	%f82, 0f00000000;
$L__BB0_3:
	.pragma "nounroll";
	ld.global.f32 	%f18, [%rd18+-32];
	add.f32 	%f19, %f82, %f18;
	ld.global.f32 	%f20, [%rd18+-28];
	add.f32 	%f21, %f19, %f20;
	ld.global.f32 	%f22, [%rd18+-24];
	add.f32 	%f23, %f21, %f22;
	ld.global.f32 	%f24, [%rd18+-20];
	add.f32 	%f25, %f23, %f24;
	ld.global.f32 	%f26, [%rd18+-16];
	add.f32 	%f27, %f25, %f26;
	ld.global.f32 	%f28, [%rd18+-12];
	add.f32 	%f29, %f27, %f28;
	ld.global.f32 	%f30, [%rd18+-8];
	add.f32 	%f31, %f29, %f30;
	ld.global.f32 	%f32, [%rd18+-4];
	add.f32 	%f33, %f31, %f32;
	ld.global.f32 	%f34, [%rd18];
	add.f32 	%f35, %f33, %f34;
	ld.global.f32 	%f36, [%rd18+4];
	add.f32 	%f37, %f35, %f36;
	ld.global.f32 	%f38, [%rd18+8];
	add.f32 	%f39, %f37, %f38;
	ld.global.f32 	%f40, [%rd18+12];
	add.f32 	%f41, %f39, %f40;
	ld.global.f32 	%f42, [%rd18+16];
	add.f32 	%f43, %f41, %f42;
	ld.global.f32 	%f44, [%rd18+20];
	add.f32 	%f45, %f43, %f44;
	ld.global.f32 	%f46, [%rd18+24];
	add.f32 	%f47, %f45, %f46;
	ld.global.f32 	%f48, [%rd18+28];
	add.f32 	%f82, %f47, %f48;
	add.s32 	%r22, %r22, 16;
	add.s64 	%rd18, %rd18, 64;
	setp.ne.s32 	%p3, %r22, 0;
	@%p3 bra 	$L__BB0_3;
$L__BB0_4:
	setp.eq.s32 	%p4, %r3, 0;
	@%p4 bra 	$L__BB0_13;
	and.b32  	%r9, %r2, 7;
	setp.lt.u32 	%p5, %r3, 8;
	@%p5 bra 	$L__BB0_7;
	mul.wide.u32 	%rd10, %r24, 4;
	add.s64 	%rd11, %rd1, %rd10;
	ld.global.f32 	%f50, [%rd11];
	add.f32 	%f51, %f82, %f50;
	ld.global.f32 	%f52, [%rd11+4];
	add.f32 	%f53, %f51, %f52;
	ld.global.f32 	%f54, [%rd11+8];
	add.f32 	%f55, %f53, %f54;
	ld.global.f32 	%f56, [%rd11+12];
	add.f32 	%f57, %f55, %f56;
	ld.global.f32 	%f58, [%rd11+16];
	add.f32 	%f59, %f57, %f58;
	ld.global.f32 	%f60, [%rd11+20];
	add.f32 	%f61, %f59, %f60;
	ld.global.f32 	%f62, [%rd11+24];
	add.f32 	%f63, %f61, %f62;
	ld.global.f32 	%f64, [%rd11+28];
	add.f32 	%f82, %f63, %f64;
	add.s32 	%r24, %r24, 8;
$L__BB0_7:
	setp.eq.s32 	%p6, %r9, 0;
	@%p6 bra 	$L__BB0_13;
	and.b32  	%r12, %r2, 3;
	setp.lt.u32 	%p7, %r9, 4;
	@%p7 bra 	$L__BB0_10;
	mul.wide.u32 	%rd12, %r24, 4;
	add.s64 	%rd13, %rd1, %rd12;
	ld.global.f32 	%f66, [%rd13];
	add.f32 	%f67, %f82, %f66;
	ld.global.f32 	%f68, [%rd13+4];
	add.f32 	%f69, %f67, %f68;
	ld.global.f32 	%f70, [%rd13+8];
	add.f32 	%f71, %f69, %f70;
	ld.global.f32 	%f72, [%rd13+12];
	add.f32 	%f82, %f71, %f72;
	add.s32 	%r24, %r24, 4;
$L__BB0_10:
	setp.eq.s32 	%p8, %r12, 0;
	@%p8 bra 	$L__BB0_13;
	mul.wide.u32 	%rd14, %r24, 4;
	add.s64 	%rd19, %rd1, %rd14;
	neg.s32 	%r26, %r12;
$L__BB0_12:
	.pragma "nounroll";
	ld.global.f32 	%f73, [%rd19];
	add.f32 	%f82, %f82, %f73;
	add.s64 	%rd19, %rd19, 4;
	add.s32 	%r26, %r26, 1;
	setp.ne.s32 	%p9, %r26, 0;
	@%p9 bra 	$L__BB0_12;
$L__BB0_13:
	cvta.to.global.u64 	%rd15, %rd8;
	mul.wide.s32 	%rd16, %r1, 4;
	add.s64 	%rd17, %rd15, %rd16;
	st.global.f32 	[%rd17], %f82;
	ret;

}


// ===== COMPILED SASS (sm_100) =====

	.target	sm_100

	.elftype	@"ET_EXEC"


//--------------------- .note.nv.tkinfo           --------------------------
	.section	.note.nv.tkinfo,"",@"SHT_NOTE"
	.sectionflags	@"SHF_NOTE_NV_TKINFO"
	.tkinfo
        /*0018*/ 	.word	0x00000002
        /*0030*/ 	.string	""
        /*0030*/ 	.string	"ptxas"
        /*0030*/ 	.string	"Cuda compilation tools, release 13.0, V13.0.88"
        /*0030*/ 	.string	"Build cuda_13.0.r13.0/compiler.36424714_0"
        /*0030*/ 	.string	"-arch sm_100 -m 64 "



//--------------------- .note.nv.cuinfo           --------------------------
	.section	.note.nv.cuinfo,"",@"SHT_NOTE"
	.sectionflags	@"SHF_NOTE_NV_CUINFO"
        /*0018*/ 	.short	0x0002
        /*001a*/ 	.short	0x0064
        /*001c*/ 	.short	0x0082
	.zero		2


//--------------------- .nv.info                  --------------------------
	.section	.nv.info,"",@"SHT_CUDA_INFO"
	.align	4


	//----- nvinfo : EIATTR_REGCOUNT
	.align		4
        /*0000*/ 	.byte	0x04, 0x2f
        /*0002*/ 	.short	(.L_1 - .L_0)
	.align		4
.L_0:
        /*0004*/ 	.word	index@(_Z9chebyprodiPfS_)
        /*0008*/ 	.word	0x0000001d


	//----- nvinfo : EIATTR_FRAME_SIZE
	.align		4
.L_1:
        /*000c*/ 	.byte	0x04, 0x11
        /*000e*/ 	.short	(.L_3 - .L_2)
	.align		4
.L_2:
        /*0010*/ 	.word	index@(_Z9chebyprodiPfS_)
        /*0014*/ 	.word	0x00000000


	//----- nvinfo : EIATTR_MIN_STACK_SIZE
	.align		4
.L_3:
        /*0018*/ 	.byte	0x04, 0x12
        /*001a*/ 	.short	(.L_5 - .L_4)
	.align		4
.L_4:
        /*001c*/ 	.word	index@(_Z9chebyprodiPfS_)
        /*0020*/ 	.word	0x00000000
.L_5:


//--------------------- .nv.compat                --------------------------
	.section	.nv.compat,"",@"SHT_CUDA_COMPAT_INFO"
	.align	4
        /*0000*/ 	.byte	0x02, 0x09, 0x00, 0x00, 0x02, 0x02, 0x01, 0x00, 0x02, 0x05, 0x05, 0x00, 0x03, 0x07, 0x01, 0x01
        /*0010*/ 	.byte	0x02, 0x03, 0x00, 0x00, 0x02, 0x06, 0x01, 0x00, 0x04, 0x0b, 0x08, 0x00, 0x09, 0x00, 0x00, 0x00
        /*0020*/ 	.byte	0x00, 0x00, 0x00, 0x00


//--------------------- .nv.info._Z9chebyprodiPfS_ --------------------------
	.section	.nv.info._Z9chebyprodiPfS_,"",@"SHT_CUDA_INFO"
	.sectionflags	@""
	.align	4


	//----- nvinfo : EIATTR_CUDA_API_VERSION
	.align		4
        /*0000*/ 	.byte	0x04, 0x37
        /*0002*/ 	.short	(.L_7 - .L_6)
.L_6:
        /*0004*/ 	.word	0x00000082


	//----- nvinfo : EIATTR_KPARAM_INFO
	.align		4
.L_7:
        /*0008*/ 	.byte	0x04, 0x17
        /*000a*/ 	.short	(.L_9 - .L_8)
.L_8:
        /*000c*/ 	.word	0x00000000
        /*0010*/ 	.short	0x0002
        /*0012*/ 	.short	0x0010
        /*0014*/ 	.byte	0x00, 0xf5, 0x21, 0x00


	//----- nvinfo : EIATTR_KPARAM_INFO
	.align		4
.L_9:
        /*0018*/ 	.byte	0x04, 0x17
        /*001a*/ 	.short	(.L_11 - .L_10)
.L_10:
        /*001c*/ 	.word	0x00000000
        /*0020*/ 	.short	0x0001
        /*0022*/ 	.short	0x0008
        /*0024*/ 	.byte	0x00, 0xf5, 0x21, 0x00


	//----- nvinfo : EIATTR_KPARAM_INFO
	.align		4
.L_11:
        /*0028*/ 	.byte	0x04, 0x17
        /*002a*/ 	.short	(.L_13 - .L_12)
.L_12:
        /*002c*/ 	.word	0x00000000
        /*0030*/ 	.short	0x0000
        /*0032*/ 	.short	0x0000
        /*0034*/ 	.byte	0x00, 0xf0, 0x11, 0x00


	//----- nvinfo : EIATTR_SPARSE_MMA_MASK
	.align		4
.L_13:
        /*0038*/ 	.byte	0x03, 0x50
        /*003a*/ 	.short	0x0000


	//----- nvinfo : EIATTR_MAXREG_COUNT
	.align		4
        /*003c*/ 	.byte	0x03, 0x1b
        /*003e*/ 	.short	0x00ff


	//----- nvinfo : EIATTR_MERCURY_ISA_VERSION
	.align		4
        /*0040*/ 	.byte	0x03, 0x5f
        /*0042*/ 	.short	0x0101


	//----- nvinfo : EIATTR_VRC_CTA_INIT_COUNT
	.align		4
        /*0044*/ 	.byte	0x02, 0x4a
	.zero		1
	.zero		1


	//----- nvinfo : EIATTR_EXIT_INSTR_OFFSETS
	.align		4
        /*0048*/ 	.byte	0x04, 0x1c
        /*004a*/ 	.short	(.L_15 - .L_14)


	//   ....[0]....
.L_14:
        /*004c*/ 	.word	0x000007d0


	//----- nvinfo : EIATTR_CRS_STACK_SIZE
	.align		4
.L_15:
        /*0050*/ 	.byte	0x04, 0x1e
        /*0052*/ 	.short	(.L_17 - .L_16)
.L_16:
        /*0054*/ 	.word	0x00000000


	//----- nvinfo : EIATTR_CBANK_PARAM_SIZE
	.align		4
.L_17:
        /*0058*/ 	.byte	0x03, 0x19
        /*005a*/ 	.short	0x0018


	//----- nvinfo : EIATTR_PARAM_CBANK
	.align		4
        /*005c*/ 	.byte	0x04, 0x0a
        /*005e*/ 	.short	(.L_19 - .L_18)
	.align		4
.L_18:
        /*0060*/ 	.word	index@(.nv.constant0._Z9chebyprodiPfS_)
        /*0064*/ 	.short	0x0380
        /*0066*/ 	.short	0x0018


	//----- nvinfo : EIATTR_SW_WAR
	.align		4
.L_19:
        /*0068*/ 	.byte	0x04, 0x36
        /*006a*/ 	.short	(.L_21 - .L_20)
.L_20:
        /*006c*/ 	.word	0x00000008
.L_21:


//--------------------- .nv.callgraph             --------------------------
	.section	.nv.callgraph,"",@"SHT_CUDA_CALLGRAPH"
	.align	4
	.sectionentsize	8
	.align		4
        /*0000*/ 	.word	0x00000000
	.align		4
        /*0004*/ 	.word	0xffffffff
	.align		4
        /*0008*/ 	.word	0x00000000
	.align		4
        /*000c*/ 	.word	0xfffffffe
	.align		4
        /*0010*/ 	.word	0x00000000
	.align		4
        /*0014*/ 	.word	0xfffffffd
	.align		4
        /*0018*/ 	.word	0x00000000
	.align		4
        /*001c*/ 	.word	0xfffffffc


//--------------------- .text._Z9chebyprodiPfS_   --------------------------
	.section	.text._Z9chebyprodiPfS_,"ax",@progbits
	.align	128
        .global         _Z9chebyprodiPfS_
        .type           _Z9chebyprodiPfS_,@function
        .size           _Z9chebyprodiPfS_,(.L_x_11 - _Z9chebyprodiPfS_)
        .other          _Z9chebyprodiPfS_,@"STO_CUDA_ENTRY STV_DEFAULT"
_Z9chebyprodiPfS_:
.text._Z9chebyprodiPfS_:
[----:B------:R-:W-:Y:S01]  /*0000*/  LDC R1, c[0x0][0x37c] ;  /* 0x0000df00ff017b82 */ /* 0x000fe20000000800 */
[----:B------:R-:W0:Y:S07]  /*0010*/  S2R R3, SR_TID.X ;  /* 0x0000000000037919 */ /* 0x000e2e0000002100 */
[----:B------:R-:W0:Y:S01]  /*0020*/  S2UR UR4, SR_CTAID.X ;  /* 0x00000000000479c3 */ /* 0x000e220000002500 */
[----:B------:R-:W1:Y:S01]  /*0030*/  LDCU.64 UR6, c[0x0][0x358] ;  /* 0x00006b00ff0677ac */ /* 0x000e620008000a00 */
[----:B------:R-:W-:Y:S01]  /*0040*/  BSSY.RECONVERGENT B0, `(.L_x_0) ;  /* 0x0000075000007945 */ /* 0x000fe20003800200 */
[----:B------:R-:W-:-:S05]  /*0050*/  HFMA2 R0, -RZ, RZ, 0, 0 ;  /* 0x00000000ff007431 */ /* 0x000fca00000001ff */
[----:B------:R-:W0:Y:S02]  /*0060*/  LDC R4, c[0x0][0x360] ;  /* 0x0000d800ff047b82 */ /* 0x000e240000000800 */
[----:B0-----:R-:W-:-:S05]  /*0070*/  IMAD R4, R4, UR4, R3 ;  /* 0x0000000404047c24 */ /* 0x001fca000f8e0203 */
[----:B------:R-:W-:-:S13]  /*0080*/  ISETP.GE.AND P0, PT, R4, RZ, PT ;  /* 0x000000ff0400720c */ /* 0x000fda0003f06270 */
[----:B-1----:R-:W-:Y:S05]  /*0090*/  @!P0 BRA `(.L_x_1) ;  /* 0x0000000400bc8947 */ /* 0x002fea0003800000 */
[C---:B------:R-:W-:Y:S01]  /*00a0*/  ISETP.GE.U32.AND P1, PT, R4.reuse, 0xf, PT ;  /* 0x0000000f0400780c */ /* 0x040fe20003f26070 */
[----:B------:R-:W-:Y:S01]  /*00b0*/  BSSY.RECONVERGENT B1, `(.L_x_2) ;  /* 0x0000034000017945 */ /* 0x000fe20003800200 */
[----:B------:R-:W-:Y:S02]  /*00c0*/  IADD3 R6, PT, PT, R4, 0x1, RZ ;  /* 0x0000000104067810 */ /* 0x000fe40007ffe0ff */
[----:B------:R-:W-:Y:S02]  /*00d0*/  MOV R0, RZ ;  /* 0x000000ff00007202 */ /* 0x000fe40000000f00 */
[----:B------:R-:W-:Y:S02]  /*00e0*/  LOP3.LUT R19, R6, 0xf, RZ, 0xc0, !PT ;  /* 0x0000000f06137812 */ /* 0x000fe400078ec0ff */
[----:B------:R-:W-:Y:S02]  /*00f0*/  MOV R5, RZ ;  /* 0x000000ff00057202 */ /* 0x000fe40000000f00 */
[----:B------:R-:W-:-:S03]  /*0100*/  ISETP.NE.AND P0, PT, R19, RZ, PT ;  /* 0x000000ff1300720c */ /* 0x000fc60003f05270 */
[----:B------:R-:W-:Y:S10]  /*0110*/  @!P1 BRA `(.L_x_3) ;  /* 0x0000000000b49947 */ /* 0x000ff40003800000 */
[----:B------:R-:W0:Y:S01]  /*0120*/  LDCU.64 UR4, c[0x0][0x388] ;  /* 0x00007100ff0477ac */ /* 0x000e220008000a00 */
[----:B------:R-:W-:Y:S02]  /*0130*/  LOP3.LUT R5, R6, 0xfffffff0, RZ, 0xc0, !PT ;  /* 0xfffffff006057812 */ /* 0x000fe400078ec0ff */
[----:B------:R-:W-:Y:S02]  /*0140*/  MOV R0, RZ ;  /* 0x000000ff00007202 */ /* 0x000fe40000000f00 */
[----:B------:R-:W-:Y:S01]  /*0150*/  IADD3 R21, PT, PT, -R5, RZ, RZ ;  /* 0x000000ff05157210 */ /* 0x000fe20007ffe1ff */
[----:B0-----:R-:W-:-:S04]  /*0160*/  UIADD3 UR4, UP0, UPT, UR4, 0x20, URZ ;  /* 0x0000002004047890 */ /* 0x001fc8000ff1e0ff */
[----:B------:R-:W-:Y:S02]  /*0170*/  UIADD3.X UR5, UPT, UPT, URZ, UR5, URZ, UP0, !UPT ;  /* 0x00000005ff057290 */ /* 0x000fe400087fe4ff */
[----:B------:R-:W-:-:S04]  /*0180*/  MOV R2, UR4 ;  /* 0x0000000400027c02 */ /* 0x000fc80008000f00 */
[----:B------:R-:W-:-:S07]  /*0190*/  MOV R3, UR5 ;  /* 0x0000000500037c02 */ /* 0x000fce0008000f00 */
.L_x_4:
[----:B------:R-:W2:Y:S04]  /*01a0*/  LDG.E R17, desc[UR6][R2.64+-0x20] ;  /* 0xffffe00602117981 */ /* 0x000ea8000c1e1900 */
[----:B------:R-:W3:Y:S04]  /*01b0*/  LDG.E R18, desc[UR6][R2.64+-0x1c] ;  /* 0xffffe40602127981 */ /* 0x000ee8000c1e1900 */
[----:B------:R-:W4:Y:S04]  /*01c0*/  LDG.E R20, desc[UR6][R2.64+-0x18] ;  /* 0xffffe80602147981 */ /* 0x000f28000c1e1900 */
[----:B------:R-:W5:Y:S04]  /*01d0*/  LDG.E R22, desc[UR6][R2.64+-0x14] ;  /* 0xffffec0602167981 */ /* 0x000f68000c1e1900 */
        /* <DEDUP_REMOVED lines=11> */
[----:B------:R0:W5:Y:S01]  /*0290*/  LDG.E R7, desc[UR6][R2.64+0x1c] ;  /* 0x00001c0602077981 */ /* 0x000162000c1e1900 */
[----:B------:R-:W-:-:S04]  /*02a0*/  IADD3 R21, PT, PT, R21, 0x10, RZ ;  /* 0x0000001015157810 */ /* 0x000fc80007ffe0ff */
[----:B------:R-:W-:Y:S02]  /*02b0*/  ISETP.NE.AND P1, PT, R21, RZ, PT ;  /* 0x000000ff1500720c */ /* 0x000fe40003f25270 */
[----:B0-----:R-:W-:-:S04]  /*02c0*/  IADD3 R2, P2, PT, R2, 0x40, RZ ;  /* 0x0000004002027810 */ /* 0x001fc80007f5e0ff */
[----:B------:R-:W-:Y:S01]  /*02d0*/  IADD3.X R3, PT, PT, RZ, R3, RZ, P2, !PT ;  /* 0x00000003ff037210 */ /* 0x000fe200017fe4ff */
[----:B--2---:R-:W-:-:S04]  /*02e0*/  FADD R17, R17, R0 ;  /* 0x0000000011117221 */ /* 0x004fc80000000000 */
[----:B---3--:R-:W-:-:S04]  /*02f0*/  FADD R17, R17, R18 ;  /* 0x0000001211117221 */ /* 0x008fc80000000000 */
[----:B----4-:R-:W-:-:S04]  /*0300*/  FADD R17, R17, R20 ;  /* 0x0000001411117221 */ /* 0x010fc80000000000 */
[----:B-----5:R-:W-:-:S04]  /*0310*/  FADD R17, R17, R22 ;  /* 0x0000001611117221 */ /* 0x020fc80000000000 */
[----:B------:R-:W-:-:S04]  /*0320*/  FADD R17, R17, R24 ;  /* 0x0000001811117221 */ /* 0x000fc80000000000 */
        /* <DEDUP_REMOVED lines=10> */
[----:B------:R-:W-:Y:S01]  /*03d0*/  FADD R0, R8, R7 ;  /* 0x0000000708007221 */ /* 0x000fe20000000000 */
[----:B------:R-:W-:Y:S06]  /*03e0*/  @P1 BRA `(.L_x_4) ;  /* 0xfffffffc006c1947 */ /* 0x000fec000383ffff */
.L_x_3:
[----:B------:R-:W-:Y:S05]  /*03f0*/  BSYNC.RECONVERGENT B1 ;  /* 0x0000000000017941 */ /* 0x000fea0003800200 */
.L_x_2:
[----:B------:R-:W-:Y:S05]  /*0400*/  @!P0 BRA `(.L_x_1) ;  /* 0x0000000000e08947 */ /* 0x000fea0003800000 */
[----:B------:R-:W-:Y:S01]  /*0410*/  ISETP.GE.U32.AND P0, PT, R19, 0x8, PT ;  /* 0x000000081300780c */ /* 0x000fe20003f06070 */
[----:B------:R-:W-:Y:S01]  /*0420*/  BSSY.RECONVERGENT B1, `(.L_x_5) ;  /* 0x0000017000017945 */ /* 0x000fe20003800200 */
[----:B------:R-:W-:-:S04]  /*0430*/  LOP3.LUT R9, R6, 0x7, RZ, 0xc0, !PT ;  /* 0x0000000706097812 */ /* 0x000fc800078ec0ff */
[----:B------:R-:W-:-:S07]  /*0440*/  ISETP.NE.AND P1, PT, R9, RZ, PT ;  /* 0x000000ff0900720c */ /* 0x000fce0003f25270 */
[----:B------:R-:W-:Y:S06]  /*0450*/  @!P0 BRA `(.L_x_6) ;  /* 0x00000000004c8947 */ /* 0x000fec0003800000 */
[----:B------:R-:W0:Y:S02]  /*0460*/  LDC.64 R2, c[0x0][0x388] ;  /* 0x0000e200ff027b82 */ /* 0x000e240000000a00 */
[----:B0-----:R-:W-:-:S05]  /*0470*/  IMAD.WIDE.U32 R2, R5, 0x4, R2 ;  /* 0x0000000405027825 */ /* 0x001fca00078e0002 */
[----:B------:R-:W2:Y:S04]  /*0480*/  LDG.E R7, desc[UR6][R2.64] ;  /* 0x0000000602077981 */ /* 0x000ea8000c1e1900 */
[----:B------:R-:W3:Y:S04]  /*0490*/  LDG.E R8, desc[UR6][R2.64+0x4] ;  /* 0x0000040602087981 */ /* 0x000ee8000c1e1900 */
[----:B------:R-:W4:Y:S04]  /*04a0*/  LDG.E R10, desc[UR6][R2.64+0x8] ;  /* 0x00000806020a7981 */ /* 0x000f28000c1e1900 */
[----:B------:R-:W5:Y:S04]  /*04b0*/  LDG.E R12, desc[UR6][R2.64+0xc] ;  /* 0x00000c06020c7981 */ /* 0x000f68000c1e1900 */
[----:B------:R-:W5:Y:S04]  /*04c0*/  LDG.E R14, desc[UR6][R2.64+0x10] ;  /* 0x00001006020e7981 */ /* 0x000f68000c1e1900 */
[----:B------:R-:W5:Y:S04]  /*04d0*/  LDG.E R16, desc[UR6][R2.64+0x14] ;  /* 0x0000140602107981 */ /* 0x000f68000c1e1900 */
[----:B------:R-:W5:Y:S04]  /*04e0*/  LDG.E R18, desc[UR6][R2.64+0x18] ;  /* 0x0000180602127981 */ /* 0x000f68000c1e1900 */
[----:B------:R-:W5:Y:S01]  /*04f0*/  LDG.E R20, desc[UR6][R2.64+0x1c] ;  /* 0x00001c0602147981 */ /* 0x000f62000c1e1900 */
[----:B------:R-:W-:Y:S01]  /*0500*/  IADD3 R5, PT, PT, R5, 0x8, RZ ;  /* 0x0000000805057810 */ /* 0x000fe20007ffe0ff */
[----:B--2---:R-:W-:-:S04]  /*0510*/  FADD R7, R0, R7 ;  /* 0x0000000700077221 */ /* 0x004fc80000000000 */
[----:B---3--:R-:W-:-:S04]  /*0520*/  FADD R7, R7, R8 ;  /* 0x0000000807077221 */ /* 0x008fc80000000000 */
[----:B----4-:R-:W-:-:S04]  /*0530*/  FADD R7, R7, R10 ;  /* 0x0000000a07077221 */ /* 0x010fc80000000000 */
[----:B-----5:R-:W-:-:S04]  /*0540*/  FADD R7, R7, R12 ;  /* 0x0000000c07077221 */ /* 0x020fc80000000000 */
[----:B------:R-:W-:-:S04]  /*0550*/  FADD R7, R7, R14 ;  /* 0x0000000e07077221 */ /* 0x000fc80000000000 */
[----:B------:R-:W-:-:S04]  /*0560*/  FADD R7, R7, R16 ;  /* 0x0000001007077221 */ /* 0x000fc80000000000 */
[----:B------:R-:W-:-:S04]  /*0570*/  FADD R7, R7, R18 ;  /* 0x0000001207077221 */ /* 0x000fc80000000000 */
[----:B------:R-:W-:-:S07]  /*0580*/  FADD R0, R7, R20 ;  /* 0x0000001407007221 */ /* 0x000fce0000000000 */
.L_x_6:
[----:B------:R-:W-:Y:S05]  /*0590*/  BSYNC.RECONVERGENT B1 ;  /* 0x0000000000017941 */ /* 0x000fea0003800200 */
.L_x_5:
        /* <DEDUP_REMOVED lines=11> */
[----:B------:R-:W5:Y:S01]  /*0650*/  LDG.E R12, desc[UR6][R2.64+0xc] ;  /* 0x00000c06020c7981 */ /* 0x000f62000c1e1900 */
[----:B------:R-:W-:Y:S01]  /*0660*/  IADD3 R5, PT, PT, R5, 0x4, RZ ;  /* 0x0000000405057810 */ /* 0x000fe20007ffe0ff */
[----:B--2---:R-:W-:-:S04]  /*0670*/  FADD R7, R0, R7 ;  /* 0x0000000700077221 */ /* 0x004fc80000000000 */
[----:B---3--:R-:W-:-:S04]  /*0680*/  FADD R7, R7, R8 ;  /* 0x0000000807077221 */ /* 0x008fc80000000000 */
[----:B----4-:R-:W-:-:S04]  /*0690*/  FADD R7, R7, R10 ;  /* 0x0000000a07077221 */ /* 0x010fc80000000000 */
[----:B-----5:R-:W-:-:S07]  /*06a0*/  FADD R0, R7, R12 ;  /* 0x0000000c07007221 */ /* 0x020fce0000000000 */
.L_x_8:
[----:B------:R-:W-:Y:S05]  /*06b0*/  BSYNC.RECONVERGENT B1 ;  /* 0x0000000000017941 */ /* 0x000fea0003800200 */
.L_x_7:
[----:B------:R-:W-:Y:S05]  /*06c0*/  @!P1 BRA `(.L_x_1) ;  /* 0x0000000000309947 */ /* 0x000fea0003800000 */
[----:B------:R-:W0:Y:S01]  /*06d0*/  LDC.64 R2, c[0x0][0x388] ;  /* 0x0000e200ff027b82 */ /* 0x000e220000000a00 */
[----:B------:R-:W-:Y:S01]  /*06e0*/  IADD3 R6, PT, PT, -R6, RZ, RZ ;  /* 0x000000ff06067210 */ /* 0x000fe20007ffe1ff */
[----:B0-----:R-:W-:-:S05]  /*06f0*/  IMAD.WIDE.U32 R2, R5, 0x4, R2 ;  /* 0x0000000405027825 */ /* 0x001fca00078e0002 */
[----:B------:R-:W-:-:S07]  /*0700*/  MOV R5, R3 ;  /* 0x0000000300057202 */ /* 0x000fce0000000f00 */
.L_x_9:
[----:B------:R-:W-:-:S06]  /*0710*/  MOV R3, R5 ;  /* 0x0000000500037202 */ /* 0x000fcc0000000f00 */
[----:B------:R0:W2:Y:S01]  /*0720*/  LDG.E R3, desc[UR6][R2.64] ;  /* 0x0000000602037981 */ /* 0x0000a2000c1e1900 */
[----:B------:R-:W-:-:S04]  /*0730*/  IADD3 R6, PT, PT, R6, 0x1, RZ ;  /* 0x0000000106067810 */ /* 0x000fc80007ffe0ff */
[----:B------:R-:W-:Y:S02]  /*0740*/  ISETP.NE.AND P0, PT, R6, RZ, PT ;  /* 0x000000ff0600720c */ /* 0x000fe40003f05270 */
[----:B0-----:R-:W-:-:S04]  /*0750*/  IADD3 R2, P1, PT, R2, 0x4, RZ ;  /* 0x0000000402027810 */ /* 0x001fc80007f3e0ff */
[----:B------:R-:W-:Y:S01]  /*0760*/  IADD3.X R5, PT, PT, RZ, R5, RZ, P1, !PT ;  /* 0x00000005ff057210 */ /* 0x000fe20000ffe4ff */
[----:B--2---:R-:W-:-:S06]  /*0770*/  FADD R0, R3, R0 ;  /* 0x0000000003007221 */ /* 0x004fcc0000000000 */
[----:B------:R-:W-:Y:S05]  /*0780*/  @P0 BRA `(.L_x_9) ;  /* 0xfffffffc00e00947 */ /* 0x000fea000383ffff */
.L_x_1:
[----:B------:R-:W-:Y:S05]  /*0790*/  BSYNC.RECONVERGENT B0 ;  /* 0x0000000000007941 */ /* 0x000fea0003800200 */
.L_x_0:
[----:B------:R-:W0:Y:S02]  /*07a0*/  LDC.64 R2, c[0x0][0x390] ;  /* 0x0000e400ff027b82 */ /* 0x000e240000000a00 */
[----:B0-----:R-:W-:-:S05]  /*07b0*/  IMAD.WIDE R4, R4, 0x4, R2 ;  /* 0x0000000404047825 */ /* 0x001fca00078e0202 */
[----:B------:R-:W-:Y:S01]  /*07c0*/  STG.E desc[UR6][R4.64], R0 ;  /* 0x0000000004007986 */ /* 0x000fe2000c101906 */
[----:B------:R-:W-:Y:S05]  /*07d0*/  EXIT ;  /* 0x000000000000794d */ /* 0x000fea0003800000 */
.L_x_10:
[----:B------:R-:W-:-:S00]  /*07e0*/  BRA `(.L_x_10) ;  /* 0xfffffffc00fc7947 */ /* 0x000fc0000383ffff */
[----:B------:R-:W-:-:S00]  /*07f0*/  NOP ;  /* 0x0000000000007918 */ /* 0x000fc00000000000 */
        /* <DEDUP_REMOVED lines=8> */
.L_x_11:


//--------------------- .nv.shared.reserved.0     --------------------------
	.section	.nv.shared.reserved.0,"aw",@nobits
	.weak		__nv_reservedSMEM_offset_0_alias
	.size		__nv_reservedSMEM_offset_0_alias, 0, 64
	.other		__nv_reservedSMEM_offset_0_alias,@"STO_CUDA_RESERVED_SHARED STV_DEFAULT"
__nv_reservedSMEM_offset_0_alias:
	.zero		0
	.zero		64


//--------------------- .nv.constant0._Z9chebyprodiPfS_ --------------------------
	.section	.nv.constant0._Z9chebyprodiPfS_,"a",@progbits
	.sectionflags	@""
	.align	4
.nv.constant0._Z9chebyprodiPfS_:
	.zero		920


//--------------------- SYMBOLS --------------------------

	.type		.nv.reservedSmem.offset0,@object
	.size		.nv.reservedSmem.offset0,0x4
